	.headerflags	@"EF_CUDA_TEXMODE_UNIFIED EF_CUDA_64BIT_ADDRESS EF_CUDA_ACCELERATORS EF_CUDA_SM90 EF_CUDA_VIRTUAL_SM(EF_CUDA_SM90)"
	.elftype	@"ET_EXEC"


//--------------------- .nv.info                  --------------------------
	.section	.nv.info,"",@"SHT_CUDA_INFO"
	.align	4


	//----- nvinfo : EIATTR_REGCOUNT
	.align		4
        /*0000*/ 	.byte	0x04, 0x2f
        /*0002*/ 	.short	(.L_1 - .L_0)
	.align		4
.L_0:
        /*0004*/ 	.word	index@(triton_poi_fused_constant_pad_nd_21)
        /*0008*/ 	.word	0x0000000e


	//----- nvinfo : EIATTR_MIN_STACK_SIZE
	.align		4
.L_1:
        /*000c*/ 	.byte	0x04, 0x12
        /*000e*/ 	.short	(.L_3 - .L_2)
	.align		4
.L_2:
        /*0010*/ 	.word	index@(triton_poi_fused_constant_pad_nd_21)
        /*0014*/ 	.word	0x00000000


	//----- nvinfo : EIATTR_FRAME_SIZE
	.align		4
.L_3:
        /*0018*/ 	.byte	0x04, 0x11
        /*001a*/ 	.short	(.L_5 - .L_4)
	.align		4
.L_4:
        /*001c*/ 	.word	index@(triton_poi_fused_constant_pad_nd_21)
        /*0020*/ 	.word	0x00000000


	//----- nvinfo : EIATTR_MIN_STACK_SIZE
	.align		4
.L_5:
        /*0024*/ 	.byte	0x04, 0x12
        /*0026*/ 	.short	(.L_7 - .L_6)
	.align		4
.L_6:
        /*0028*/ 	.word	index@(triton_poi_fused_constant_pad_nd_21)
        /*002c*/ 	.word	0x00000000
.L_7:


//--------------------- .nv.info.triton_poi_fused_constant_pad_nd_21 --------------------------
	.section	.nv.info.triton_poi_fused_constant_pad_nd_21,"",@"SHT_CUDA_INFO"
	.sectionflags	@""
	.align	4


	//----- nvinfo : EIATTR_CUDA_API_VERSION
	.align		4
        /*0000*/ 	.byte	0x04, 0x37
        /*0002*/ 	.short	(.L_9 - .L_8)
.L_8:
        /*0004*/ 	.word	0x0000007c


	//----- nvinfo : EIATTR_KPARAM_INFO
	.align		4
.L_9:
        /*0008*/ 	.byte	0x04, 0x17
        /*000a*/ 	.short	(.L_11 - .L_10)
.L_10:
        /*000c*/ 	.word	0x00000000
        /*0010*/ 	.short	0x0002
        /*0012*/ 	.short	0x0010
        /*0014*/ 	.byte	0x00, 0xf0, 0x11, 0x00


	//----- nvinfo : EIATTR_KPARAM_INFO
	.align		4
.L_11:
        /*0018*/ 	.byte	0x04, 0x17
        /*001a*/ 	.short	(.L_13 - .L_12)
.L_12:
        /*001c*/ 	.word	0x00000000
        /*0020*/ 	.short	0x0001
        /*0022*/ 	.short	0x0008
        /*0024*/ 	.byte	0x00, 0xf4, 0x21, 0x00


	//----- nvinfo : EIATTR_KPARAM_INFO
	.align		4
.L_13:
        /*0028*/ 	.byte	0x04, 0x17
        /*002a*/ 	.short	(.L_15 - .L_14)
.L_14:
        /*002c*/ 	.word	0x00000000
        /*0030*/ 	.short	0x0000
        /*0032*/ 	.short	0x0000
        /*0034*/ 	.byte	0x00, 0xf4, 0x21, 0x00


	//----- nvinfo : EIATTR_SPARSE_MMA_MASK
	.align		4
.L_15:
        /*0038*/ 	.byte	0x03, 0x50
        /*003a*/ 	.short	0x0000


	//----- nvinfo : EIATTR_MAXREG_COUNT
	.align		4
        /*003c*/ 	.byte	0x03, 0x1b
        /*003e*/ 	.short	0x00ff


	//----- nvinfo : EIATTR_EXIT_INSTR_OFFSETS
	.align		4
        /*0040*/ 	.byte	0x04, 0x1c
        /*0042*/ 	.short	(.L_17 - .L_16)


	//   ....[0]....
.L_16:
        /*0044*/ 	.word	0x00000280


	//   ....[1]....
        /*0048*/ 	.word	0x000002a0


	//----- nvinfo : EIATTR_REQNTID
	.align		4
.L_17:
        /*004c*/ 	.byte	0x04, 0x10
        /*004e*/ 	.short	(.L_19 - .L_18)
.L_18:
        /*0050*/ 	.word	0x00000100
        /*0054*/ 	.word	0x00000001
        /*0058*/ 	.word	0x00000001


	//----- nvinfo : EIATTR_CBANK_PARAM_SIZE
	.align		4
.L_19:
        /*005c*/ 	.byte	0x03, 0x19
        /*005e*/ 	.short	0x0014


	//----- nvinfo : EIATTR_PARAM_CBANK
	.align		4
        /*0060*/ 	.byte	0x04, 0x0a
        /*0062*/ 	.short	(.L_21 - .L_20)
	.align		4
.L_20:
        /*0064*/ 	.word	index@(.nv.constant0.triton_poi_fused_constant_pad_nd_21)
        /*0068*/ 	.short	0x0210
        /*006a*/ 	.short	0x0014


	//----- nvinfo : EIATTR_SW_WAR
	.align		4
.L_21:
        /*006c*/ 	.byte	0x04, 0x36
        /*006e*/ 	.short	(.L_23 - .L_22)
.L_22:
        /*0070*/ 	.word	0x00000008
.L_23:


//--------------------- .nv.callgraph             --------------------------
	.section	.nv.callgraph,"",@"SHT_CUDA_CALLGRAPH"
	.align	4
	.sectionentsize	8
	.align		4
        /*0000*/ 	.word	0x00000000
	.align		4
        /*0004*/ 	.word	0xffffffff
	.align		4
        /*0008*/ 	.word	0x00000000
	.align		4
        /*000c*/ 	.word	0xfffffffe
	.align		4
        /*0010*/ 	.word	0x00000000
	.align		4
        /*0014*/ 	.word	0xfffffffd
	.align		4
        /*0018*/ 	.word	0x00000000
	.align		4
        /*001c*/ 	.word	0xfffffffc


//--------------------- .text.triton_poi_fused_constant_pad_nd_21 --------------------------
	.section	.text.triton_poi_fused_constant_pad_nd_21,"ax",@progbits
	.align	128
        .global         triton_poi_fused_constant_pad_nd_21
        .type           triton_poi_fused_constant_pad_nd_21,@function
        .size           triton_poi_fused_constant_pad_nd_21,(.L_x_1 - triton_poi_fused_constant_pad_nd_21)
        .other          triton_poi_fused_constant_pad_nd_21,@"STO_CUDA_ENTRY STV_DEFAULT"
triton_poi_fused_constant_pad_nd_21:
.text.triton_poi_fused_constant_pad_nd_21:
[----:B------:R-:W0:Y:S02]  /*0000*/  LDC R1, c[0x0][0x28] ;  /* 0x00000a00ff017b82 */ /* 0x000e240000000800 */
[----:B------:R-:W1:Y:S01]  /*0010*/  S2R R0, SR_TID.X ;  /* 0x0000000000007919 */ /* 0x000e620000002100 */
[----:B------:R-:W-:Y:S01]  /*0020*/  ULDC.64 UR4, c[0x0][0x208] ;  /* 0x0000820000047ab9 */ /* 0x000fe20000000a00 */
[----:B------:R-:W2:Y:S01]  /*0030*/  S2R R3, SR_CTAID.X ;  /* 0x0000000000037919 */ /* 0x000ea20000002500 */
[----:B-1----:R-:W-:-:S05]  /*0040*/  IMAD.SHL.U32 R0, R0, 0x2, RZ ;  /* 0x0000000200007824 */ /* 0x002fca00078e00ff */
[----:B------:R-:W-:-:S05]  /*0050*/  LOP3.LUT R0, R0, 0x1fe, RZ, 0xc0, !PT ;  /* 0x000001fe00007812 */ /* 0x000fca00078ec0ff */
[----:B--2---:R-:W-:-:S04]  /*0060*/  IMAD R3, R3, 0x200, R0 ;  /* 0x0000020003037824 */ /* 0x004fc800078e0200 */
[----:B------:R-:W-:-:S04]  /*0070*/  IMAD.HI R0, R3, 0x634c0635, RZ ;  /* 0x634c063503007827 */ /* 0x000fc800078e02ff */
[----:B------:R-:W-:Y:S01]  /*0080*/  IMAD.HI R2, R3, 0x66666667, RZ ;  /* 0x6666666703027827 */ /* 0x000fe200078e02ff */
[----:B------:R-:W-:-:S04]  /*0090*/  SHF.R.U32.HI R5, RZ, 0x1f, R0 ;  /* 0x0000001fff057819 */ /* 0x000fc80000011600 */
[----:B------:R-:W-:Y:S02]  /*00a0*/  SHF.R.U32.HI R7, RZ, 0x1f, R2 ;  /* 0x0000001fff077819 */ /* 0x000fe40000011602 */
[----:B------:R-:W-:Y:S02]  /*00b0*/  LEA.HI.SX32 R9, R0, R5, 0x14 ;  /* 0x0000000500097211 */ /* 0x000fe400078fa2ff */
[----:B------:R-:W-:-:S03]  /*00c0*/  LEA.HI.SX32 R7, R2, R7, 0x19 ;  /* 0x0000000702077211 */ /* 0x000fc600078fcaff */
[----:B------:R-:W-:-:S04]  /*00d0*/  IMAD.HI R2, R9, 0x3e0f83e1, RZ ;  /* 0x3e0f83e109027827 */ /* 0x000fc800078e02ff */
[----:B------:R-:W-:Y:S01]  /*00e0*/  IMAD.HI R0, R7, 0x3e0f83e1, RZ ;  /* 0x3e0f83e107007827 */ /* 0x000fe200078e02ff */
[----:B------:R-:W-:-:S04]  /*00f0*/  SHF.R.U32.HI R11, RZ, 0x1f, R2 ;  /* 0x0000001fff0b7819 */ /* 0x000fc80000011602 */
[----:B------:R-:W-:Y:S02]  /*0100*/  SHF.R.U32.HI R5, RZ, 0x1f, R0 ;  /* 0x0000001fff057819 */ /* 0x000fe40000011600 */
[----:B------:R-:W-:Y:S01]  /*0110*/  LEA.HI.SX32 R8, R2, R11, 0x1d ;  /* 0x0000000b02087211 */ /* 0x000fe200078feaff */
[----:B------:R-:W-:Y:S01]  /*0120*/  IMAD.MOV.U32 R2, RZ, RZ, RZ ;  /* 0x000000ffff027224 */ /* 0x000fe200078e00ff */
[----:B------:R-:W-:Y:S02]  /*0130*/  LEA.HI.SX32 R6, R0, R5, 0x1d ;  /* 0x0000000500067211 */ /* 0x000fe400078feaff */
[----:B------:R-:W1:Y:S01]  /*0140*/  LDC.64 R4, c[0x0][0x210] ;  /* 0x00008400ff047b82 */ /* 0x000e620000000a00 */
[----:B------:R-:W-:-:S04]  /*0150*/  IMAD.HI R0, R3, -0x3f6c8f1d, R2 ;  /* 0xc09370e303007827 */ /* 0x000fc800078e0202 */
[----:B------:R-:W-:Y:S01]  /*0160*/  IMAD R6, R6, -0x21, R7 ;  /* 0xffffffdf06067824 */ /* 0x000fe200078e0207 */
[----:B------:R-:W-:Y:S01]  /*0170*/  SHF.R.U32.HI R7, RZ, 0x1f, R0 ;  /* 0x0000001fff077819 */ /* 0x000fe20000011600 */
[----:B------:R-:W-:-:S03]  /*0180*/  IMAD R11, R8, -0x21, R9 ;  /* 0xffffffdf080b7824 */ /* 0x000fc600078e0209 */
[----:B------:R-:W-:Y:S01]  /*0190*/  LEA.HI.SX32 R7, R0, R7, 0xe ;  /* 0x0000000700077211 */ /* 0x000fe200078f72ff */
[----:B------:R-:W-:Y:S01]  /*01a0*/  IMAD R0, R9, -0x2940, R3 ;  /* 0xffffd6c009007824 */ /* 0x000fe200078e0203 */
[----:B------:R-:W-:Y:S02]  /*01b0*/  VIMNMX R6, R6, R11, !PT ;  /* 0x0000000b06067248 */ /* 0x000fe40007fe0100 */
[----:B------:R-:W-:Y:S01]  /*01c0*/  CS2R R8, SRZ ;  /* 0x0000000000087805 */ /* 0x000fe2000001ff00 */
[----:B------:R-:W-:Y:S01]  /*01d0*/  IMAD R0, R7, 0x50000, R0 ;  /* 0x0005000007007824 */ /* 0x000fe200078e0200 */
[----:B------:R-:W-:Y:S02]  /*01e0*/  ISETP.GE.AND P0, PT, R6, 0x20, PT ;  /* 0x000000200600780c */ /* 0x000fe40003f06270 */
[----:B------:R-:W2:Y:S01]  /*01f0*/  LDC.64 R6, c[0x0][0x218] ;  /* 0x00008600ff067b82 */ /* 0x000ea20000000a00 */
[----:B------:R-:W-:Y:S01]  /*0200*/  IMAD R11, R11, 0x2800, R0 ;  /* 0x000028000b0b7824 */ /* 0x000fe200078e0200 */
[----:B------:R-:W-:-:S03]  /*0210*/  ISETP.LT.AND P0, PT, R3, 0x154500, !P0 ;  /* 0x001545000300780c */ /* 0x000fc60004701270 */
[----:B-1----:R-:W-:-:S10]  /*0220*/  IMAD.WIDE R4, R11, 0x4, R4 ;  /* 0x000000040b047825 */ /* 0x002fd400078e0204 */
[----:B------:R-:W3:Y:S01]  /*0230*/  @P0 LDG.E.64 R8, desc[UR4][R4.64] ;  /* 0x0000000404080981 */ /* 0x000ee2000c1e1b00 */
[C---:B------:R-:W-:Y:S01]  /*0240*/  ISETP.GE.AND P1, PT, R3.reuse, 0x154500, PT ;  /* 0x001545000300780c */ /* 0x040fe20003f26270 */
[----:B--2---:R-:W-:Y:S01]  /*0250*/  IMAD.WIDE R2, R3, 0x4, R6 ;  /* 0x0000000403027825 */ /* 0x004fe200078e0206 */
[----:B---3--:R-:W-:Y:S02]  /*0260*/  SEL R8, R8, RZ, P0 ;  /* 0x000000ff08087207 */ /* 0x008fe40000000000 */
[----:B------:R-:W-:-:S09]  /*0270*/  SEL R9, R9, RZ, P0 ;  /* 0x000000ff09097207 */ /* 0x000fd20000000000 */
[----:B------:R-:W-:Y:S05]  /*0280*/  @P1 EXIT ;  /* 0x000000000000194d */ /* 0x000fea0003800000 */
[----:B------:R-:W-:Y:S01]  /*0290*/  STG.E.64 desc[UR4][R2.64], R8 ;  /* 0x0000000802007986 */ /* 0x000fe2000c101b04 */
[----:B------:R-:W-:Y:S05]  /*02a0*/  EXIT ;  /* 0x000000000000794d */ /* 0x000fea0003800000 */
.L_x_0:
[----:B------:R-:W-:-:S00]  /*02b0*/  BRA `(.L_x_0) ;  /* 0xfffffffc00fc7947 */ /* 0x000fc0000383ffff */
[----:B------:R-:W-:-:S00]  /*02c0*/  NOP ;  /* 0x0000000000007918 */ /* 0x000fc00000000000 */
        /* <DEDUP_REMOVED lines=11> */
.L_x_1:


//--------------------- .nv.constant0.triton_poi_fused_constant_pad_nd_21 --------------------------
	.section	.nv.constant0.triton_poi_fused_constant_pad_nd_21,"a",@progbits
	.sectionflags	@""
	.align	4
.nv.constant0.triton_poi_fused_constant_pad_nd_21:
	.zero		548
